	.headerflags	@"EF_CUDA_TEXMODE_UNIFIED EF_CUDA_64BIT_ADDRESS EF_CUDA_ACCELERATORS EF_CUDA_SM90 EF_CUDA_VIRTUAL_SM(EF_CUDA_SM90)"
	.elftype	@"ET_EXEC"


//--------------------- .nv.info                  --------------------------
	.section	.nv.info,"",@"SHT_CUDA_INFO"
	.align	4


	//----- nvinfo : EIATTR_REGCOUNT
	.align		4
        /*0000*/ 	.byte	0x04, 0x2f
        /*0002*/ 	.short	(.L_3 - .L_2)
	.align		4
.L_2:
        /*0004*/ 	.word	index@(triton_poi_fused__native_batch_norm_legit_no_training_relu_1)
        /*0008*/ 	.word	0x00000010


	//----- nvinfo : EIATTR_MIN_STACK_SIZE
	.align		4
.L_3:
        /*000c*/ 	.byte	0x04, 0x12
        /*000e*/ 	.short	(.L_5 - .L_4)
	.align		4
.L_4:
        /*0010*/ 	.word	index@(triton_poi_fused__native_batch_norm_legit_no_training_relu_1)
        /*0014*/ 	.word	0x00000000


	//----- nvinfo : EIATTR_FRAME_SIZE
	.align		4
.L_5:
        /*0018*/ 	.byte	0x04, 0x11
        /*001a*/ 	.short	(.L_7 - .L_6)
	.align		4
.L_6:
        /*001c*/ 	.word	index@(triton_poi_fused__native_batch_norm_legit_no_training_relu_1)
        /*0020*/ 	.word	0x00000000


	//----- nvinfo : EIATTR_MIN_STACK_SIZE
	.align		4
.L_7:
        /*0024*/ 	.byte	0x04, 0x12
        /*0026*/ 	.short	(.L_9 - .L_8)
	.align		4
.L_8:
        /*0028*/ 	.word	index@(triton_poi_fused__native_batch_norm_legit_no_training_relu_1)
        /*002c*/ 	.word	0x00000000
.L_9:


//--------------------- .nv.info.triton_poi_fused__native_batch_norm_legit_no_training_relu_1 --------------------------
	.section	.nv.info.triton_poi_fused__native_batch_norm_legit_no_training_relu_1,"",@"SHT_CUDA_INFO"
	.sectionflags	@""
	.align	4


	//----- nvinfo : EIATTR_CUDA_API_VERSION
	.align		4
        /*0000*/ 	.byte	0x04, 0x37
        /*0002*/ 	.short	(.L_11 - .L_10)
.L_10:
        /*0004*/ 	.word	0x0000007c


	//----- nvinfo : EIATTR_KPARAM_INFO
	.align		4
.L_11:
        /*0008*/ 	.byte	0x04, 0x17
        /*000a*/ 	.short	(.L_13 - .L_12)
.L_12:
        /*000c*/ 	.word	0x00000000
        /*0010*/ 	.short	0x0006
        /*0012*/ 	.short	0x0030
        /*0014*/ 	.byte	0x00, 0xf0, 0x11, 0x00


	//----- nvinfo : EIATTR_KPARAM_INFO
	.align		4
.L_13:
        /*0018*/ 	.byte	0x04, 0x17
        /*001a*/ 	.short	(.L_15 - .L_14)
.L_14:
        /*001c*/ 	.word	0x00000000
        /*0020*/ 	.short	0x0005
        /*0022*/ 	.short	0x0028
        /*0024*/ 	.byte	0x00, 0xf4, 0x21, 0x00


	//----- nvinfo : EIATTR_KPARAM_INFO
	.align		4
.L_15:
        /*0028*/ 	.byte	0x04, 0x17
        /*002a*/ 	.short	(.L_17 - .L_16)
.L_16:
        /*002c*/ 	.word	0x00000000
        /*0030*/ 	.short	0x0004
        /*0032*/ 	.short	0x0020
        /*0034*/ 	.byte	0x00, 0xf4, 0x21, 0x00


	//----- nvinfo : EIATTR_KPARAM_INFO
	.align		4
.L_17:
        /*0038*/ 	.byte	0x04, 0x17
        /*003a*/ 	.short	(.L_19 - .L_18)
.L_18:
        /*003c*/ 	.word	0x00000000
        /*0040*/ 	.short	0x0003
        /*0042*/ 	.short	0x0018
        /*0044*/ 	.byte	0x00, 0xf4, 0x21, 0x00


	//----- nvinfo : EIATTR_KPARAM_INFO
	.align		4
.L_19:
        /*0048*/ 	.byte	0x04, 0x17
        /*004a*/ 	.short	(.L_21 - .L_20)
.L_20:
        /*004c*/ 	.word	0x00000000
        /*0050*/ 	.short	0x0002
        /*0052*/ 	.short	0x0010
        /*0054*/ 	.byte	0x00, 0xf4, 0x21, 0x00


	//----- nvinfo : EIATTR_KPARAM_INFO
	.align		4
.L_21:
        /*0058*/ 	.byte	0x04, 0x17
        /*005a*/ 	.short	(.L_23 - .L_22)
.L_22:
        /*005c*/ 	.word	0x00000000
        /*0060*/ 	.short	0x0001
        /*0062*/ 	.short	0x0008
        /*0064*/ 	.byte	0x00, 0xf4, 0x21, 0x00


	//----- nvinfo : EIATTR_KPARAM_INFO
	.align		4
.L_23:
        /*0068*/ 	.byte	0x04, 0x17
        /*006a*/ 	.short	(.L_25 - .L_24)
.L_24:
        /*006c*/ 	.word	0x00000000
        /*0070*/ 	.short	0x0000
        /*0072*/ 	.short	0x0000
        /*0074*/ 	.byte	0x00, 0xf4, 0x21, 0x00


	//----- nvinfo : EIATTR_SPARSE_MMA_MASK
	.align		4
.L_25:
        /*0078*/ 	.byte	0x03, 0x50
        /*007a*/ 	.short	0x0000


	//----- nvinfo : EIATTR_MAXREG_COUNT
	.align		4
        /*007c*/ 	.byte	0x03, 0x1b
        /*007e*/ 	.short	0x00ff


	//----- nvinfo : EIATTR_EXIT_INSTR_OFFSETS
	.align		4
        /*0080*/ 	.byte	0x04, 0x1c
        /*0082*/ 	.short	(.L_27 - .L_26)


	//   ....[0]....
.L_26:
        /*0084*/ 	.word	0x000002f0


	//----- nvinfo : EIATTR_REQNTID
	.align		4
.L_27:
        /*0088*/ 	.byte	0x04, 0x10
        /*008a*/ 	.short	(.L_29 - .L_28)
.L_28:
        /*008c*/ 	.word	0x00000080
        /*0090*/ 	.word	0x00000001
        /*0094*/ 	.word	0x00000001


	//----- nvinfo : EIATTR_CBANK_PARAM_SIZE
	.align		4
.L_29:
        /*0098*/ 	.byte	0x03, 0x19
        /*009a*/ 	.short	0x0034


	//----- nvinfo : EIATTR_PARAM_CBANK
	.align		4
        /*009c*/ 	.byte	0x04, 0x0a
        /*009e*/ 	.short	(.L_31 - .L_30)
	.align		4
.L_30:
        /*00a0*/ 	.word	index@(.nv.constant0.triton_poi_fused__native_batch_norm_legit_no_training_relu_1)
        /*00a4*/ 	.short	0x0210
        /*00a6*/ 	.short	0x0034


	//----- nvinfo : EIATTR_SW_WAR
	.align		4
.L_31:
        /*00a8*/ 	.byte	0x04, 0x36
        /*00aa*/ 	.short	(.L_33 - .L_32)
.L_32:
        /*00ac*/ 	.word	0x00000008
.L_33:


//--------------------- .nv.callgraph             --------------------------
	.section	.nv.callgraph,"",@"SHT_CUDA_CALLGRAPH"
	.align	4
	.sectionentsize	8
	.align		4
        /*0000*/ 	.word	0x00000000
	.align		4
        /*0004*/ 	.word	0xffffffff
	.align		4
        /*0008*/ 	.word	0x00000000
	.align		4
        /*000c*/ 	.word	0xfffffffe
	.align		4
        /*0010*/ 	.word	0x00000000
	.align		4
        /*0014*/ 	.word	0xfffffffd
	.align		4
        /*0018*/ 	.word	0x00000000
	.align		4
        /*001c*/ 	.word	0xfffffffc


//--------------------- .nv.constant4             --------------------------
	.section	.nv.constant4,"a",@progbits
	.align	8
	.align		8
.nv.constant4:
        /*0000*/ 	.dword	_$_str
	.align		8
        /*0008*/ 	.dword	_$_str_$_2


//--------------------- .text.triton_poi_fused__native_batch_norm_legit_no_training_relu_1 --------------------------
	.section	.text.triton_poi_fused__native_batch_norm_legit_no_training_relu_1,"ax",@progbits
	.align	128
        .global         triton_poi_fused__native_batch_norm_legit_no_training_relu_1
        .type           triton_poi_fused__native_batch_norm_legit_no_training_relu_1,@function
        .size           triton_poi_fused__native_batch_norm_legit_no_training_relu_1,(.L_x_1 - triton_poi_fused__native_batch_norm_legit_no_training_relu_1)
        .other          triton_poi_fused__native_batch_norm_legit_no_training_relu_1,@"STO_CUDA_ENTRY STV_DEFAULT"
triton_poi_fused__native_batch_norm_legit_no_training_relu_1:
.text.triton_poi_fused__native_batch_norm_legit_no_training_relu_1:
[----:B------:R-:W-:Y:S01]  /*0000*/  LDC R1, c[0x0][0x28] ;  /* 0x00000a00ff017b82 */ /* 0x000fe20000000800 */
[----:B------:R-:W1:Y:S07]  /*0010*/  S2R R0, SR_TID.X ;  /* 0x0000000000007919 */ /* 0x000e6e0000002100 */
[----:B------:R-:W2:Y:S01]  /*0020*/  LDC.64 R6, c[0x0][0x220] ;  /* 0x00008800ff067b82 */ /* 0x000ea20000000a00 */
[----:B------:R-:W-:Y:S01]  /*0030*/  ULDC.64 UR4, c[0x0][0x208] ;  /* 0x0000820000047ab9 */ /* 0x000fe20000000a00 */
[----:B------:R-:W3:Y:S06]  /*0040*/  S2R R3, SR_CTAID.X ;  /* 0x0000000000037919 */ /* 0x000eec0000002500 */
[----:B------:R-:W4:Y:S08]  /*0050*/  LDC.64 R4, c[0x0][0x218] ;  /* 0x00008600ff047b82 */ /* 0x000f300000000a00 */
[----:B------:R-:W5:Y:S08]  /*0060*/  LDC.64 R8, c[0x0][0x228] ;  /* 0x00008a00ff087b82 */ /* 0x000f700000000a00 */
[----:B------:R-:W5:Y:S01]  /*0070*/  LDC.64 R10, c[0x0][0x230] ;  /* 0x00008c00ff0a7b82 */ /* 0x000f620000000a00 */
[----:B-1----:R-:W-:-:S02]  /*0080*/  LOP3.LUT R0, R0, 0x7f, RZ, 0xc0, !PT ;  /* 0x0000007f00007812 */ /* 0x002fc400078ec0ff */
[----:B---3--:R-:W-:Y:S02]  /*0090*/  SHF.R.S32.HI R2, RZ, 0x18, R3 ;  /* 0x00000018ff027819 */ /* 0x008fe40000011403 */
[----:B------:R-:W-:Y:S02]  /*00a0*/  LEA R0, R3, R0, 0x7 ;  /* 0x0000000003007211 */ /* 0x000fe400078e38ff */
[----:B------:R-:W-:-:S04]  /*00b0*/  SGXT R3, R2, 0x1 ;  /* 0x000000010203781a */ /* 0x000fc80000000200 */
[----:B------:R-:W-:-:S04]  /*00c0*/  LEA.HI R3, R3, R0, RZ, 0x6 ;  /* 0x0000000003037211 */ /* 0x000fc800078f30ff */
[----:B------:R-:W-:-:S04]  /*00d0*/  SHF.R.S32.HI R3, RZ, 0x6, R3 ;  /* 0x00000006ff037819 */ /* 0x000fc80000011403 */
[----:B------:R-:W-:-:S04]  /*00e0*/  LEA.HI R2, R3, R3, RZ, 0x4 ;  /* 0x0000000303027211 */ /* 0x000fc800078f20ff */
[----:B------:R-:W-:-:S04]  /*00f0*/  LOP3.LUT R2, R2, 0xfffffff0, RZ, 0xc0, !PT ;  /* 0xfffffff002027812 */ /* 0x000fc800078ec0ff */
[----:B------:R-:W-:Y:S02]  /*0100*/  IADD3 R13, R3, -R2, RZ ;  /* 0x80000002030d7210 */ /* 0x000fe40007ffe0ff */
[----:B------:R-:W1:Y:S03]  /*0110*/  LDC.64 R2, c[0x0][0x210] ;  /* 0x00008400ff027b82 */ /* 0x000e660000000a00 */
[----:B--2---:R-:W-:-:S06]  /*0120*/  IMAD.WIDE R6, R13, 0x4, R6 ;  /* 0x000000040d067825 */ /* 0x004fcc00078e0206 */
[----:B------:R-:W2:Y:S01]  /*0130*/  LDG.E.EL R6, desc[UR4][R6.64] ;  /* 0x0000000406067981 */ /* 0x000ea2000c2e1900 */
[----:B----4-:R-:W-:-:S04]  /*0140*/  IMAD.WIDE R4, R13, 0x4, R4 ;  /* 0x000000040d047825 */ /* 0x010fc800078e0204 */
[C---:B-----5:R-:W-:Y:S02]  /*0150*/  IMAD.WIDE R8, R13.reuse, 0x4, R8 ;  /* 0x000000040d087825 */ /* 0x060fe400078e0208 */
[----:B------:R3:W4:Y:S02]  /*0160*/  LDG.E.EL R5, desc[UR4][R4.64] ;  /* 0x0000000404057981 */ /* 0x000724000c2e1900 */
[----:B0-----:R-:W-:Y:S02]  /*0170*/  IMAD.WIDE R10, R13, 0x4, R10 ;  /* 0x000000040d0a7825 */ /* 0x001fe400078e020a */
[----:B------:R-:W5:Y:S02]  /*0180*/  LDG.E.EL R8, desc[UR4][R8.64] ;  /* 0x0000000408087981 */ /* 0x000f64000c2e1900 */
[C---:B-1----:R-:W-:Y:S02]  /*0190*/  IMAD.WIDE R2, R0.reuse, 0x4, R2 ;  /* 0x0000000400027825 */ /* 0x042fe400078e0202 */
[----:B------:R-:W5:Y:S04]  /*01a0*/  LDG.E.EL R11, desc[UR4][R10.64] ;  /* 0x000000040a0b7981 */ /* 0x000f68000c2e1900 */
[----:B------:R0:W4:Y:S01]  /*01b0*/  LDG.E R12, desc[UR4][R2.64] ;  /* 0x00000004020c7981 */ /* 0x000122000c1e1900 */
[----:B---3--:R-:W-:Y:S01]  /*01c0*/  HFMA2.MMA R4, -RZ, RZ, 1.625, 0 ;  /* 0x3e800000ff047435 */ /* 0x008fe200000001ff */
[----:B0-----:R-:W0:Y:S02]  /*01d0*/  LDC.64 R2, c[0x0][0x238] ;  /* 0x00008e00ff027b82 */ /* 0x001e240000000a00 */
[----:B0-----:R-:W-:-:S04]  /*01e0*/  IMAD.WIDE R2, R0, 0x4, R2 ;  /* 0x0000000400027825 */ /* 0x001fc800078e0202 */
[----:B--2---:R-:W-:-:S04]  /*01f0*/  FADD R6, R6, 9.9999997473787516356e-06 ;  /* 0x3727c5ac06067421 */ /* 0x004fc80000000000 */
[----:B------:R-:W0:Y:S02]  /*0200*/  MUFU.SQRT R7, R6 ;  /* 0x0000000600077308 */ /* 0x000e240000002000 */
[C---:B0-----:R-:W-:Y:S02]  /*0210*/  FSETP.GT.AND P0, PT, R7.reuse, 8.50705917302346158658e+37, PT ;  /* 0x7e8000000700780b */ /* 0x041fe40003f04000 */
[----:B------:R-:W-:-:S11]  /*0220*/  FSETP.GEU.AND P1, PT, R7, 1.175494350822287508e-38, PT ;  /* 0x008000000700780b */ /* 0x000fd60003f2e000 */
[----:B------:R-:W-:-:S04]  /*0230*/  @P0 FMUL R7, R7, 0.25 ;  /* 0x3e80000007070820 */ /* 0x000fc80000400000 */
[----:B------:R-:W-:-:S06]  /*0240*/  @!P1 FMUL R7, R7, 16777216 ;  /* 0x4b80000007079820 */ /* 0x000fcc0000400000 */
[----:B------:R-:W0:Y:S01]  /*0250*/  MUFU.RCP R7, R7 ;  /* 0x0000000700077308 */ /* 0x000e220000001000 */
[----:B------:R-:W-:Y:S01]  /*0260*/  FSEL R4, R4, 1, P0 ;  /* 0x3f80000004047808 */ /* 0x000fe20000000000 */
[----:B----4-:R-:W-:-:S04]  /*0270*/  FADD R5, R12, -R5 ;  /* 0x800000050c057221 */ /* 0x010fc80000000000 */
[----:B------:R-:W-:-:S04]  /*0280*/  @!P1 FMUL R4, R4, 16777216 ;  /* 0x4b80000004049820 */ /* 0x000fc80000400000 */
[----:B0-----:R-:W-:-:S04]  /*0290*/  FMUL R4, R7, R4 ;  /* 0x0000000407047220 */ /* 0x001fc80000400000 */
[----:B------:R-:W-:-:S04]  /*02a0*/  FMUL R4, R5, R4 ;  /* 0x0000000405047220 */ /* 0x000fc80000400000 */
[----:B-----5:R-:W-:-:S05]  /*02b0*/  FFMA R4, R8, R4, R11 ;  /* 0x0000000408047223 */ /* 0x020fca000000000b */
[----:B------:R-:W-:-:S04]  /*02c0*/  FSETP.GEU.AND P0, PT, R4, RZ, PT ;  /* 0x000000ff0400720b */ /* 0x000fc80003f0e000 */
[----:B------:R-:W-:-:S05]  /*02d0*/  FSEL R5, R4, RZ, P0 ;  /* 0x000000ff04057208 */ /* 0x000fca0000000000 */
[----:B------:R-:W-:Y:S01]  /*02e0*/  STG.E desc[UR4][R2.64], R5 ;  /* 0x0000000502007986 */ /* 0x000fe2000c101904 */
[----:B------:R-:W-:Y:S05]  /*02f0*/  EXIT ;  /* 0x000000000000794d */ /* 0x000fea0003800000 */
.L_x_0:
[----:B------:R-:W-:-:S00]  /*0300*/  BRA `(.L_x_0) ;  /* 0xfffffffc00fc7947 */ /* 0x000fc0000383ffff */
[----:B------:R-:W-:-:S00]  /*0310*/  NOP ;  /* 0x0000000000007918 */ /* 0x000fc00000000000 */
        /* <DEDUP_REMOVED lines=14> */
.L_x_1:


//--------------------- .nv.global.init           --------------------------
	.section	.nv.global.init,"aw",@progbits
.nv.global.init:
	.type		_$_str,@object
	.size		_$_str,(_$_str_$_2 - _$_str)
_$_str:
        /*0000*/ 	.byte	0x5f, 0x5f, 0x43, 0x55, 0x44, 0x41, 0x5f, 0x46, 0x54, 0x5a, 0x00
	.type		_$_str_$_2,@object
	.size		_$_str_$_2,(.L_1 - _$_str_$_2)
_$_str_$_2:
        /*000b*/ 	.byte	0x5f, 0x5f, 0x43, 0x55, 0x44, 0x41, 0x5f, 0x50, 0x52, 0x45, 0x43, 0x5f, 0x53, 0x51, 0x52, 0x54
        /*001b*/ 	.byte	0x00
.L_1:


//--------------------- .nv.constant0.triton_poi_fused__native_batch_norm_legit_no_training_relu_1 --------------------------
	.section	.nv.constant0.triton_poi_fused__native_batch_norm_legit_no_training_relu_1,"a",@progbits
	.sectionflags	@""
	.align	4
.nv.constant0.triton_poi_fused__native_batch_norm_legit_no_training_relu_1:
	.zero		580
